//
// Generated by NVIDIA NVVM Compiler
//
// Compiler Build ID: CL-36424714
// Cuda compilation tools, release 13.0, V13.0.88
// Based on NVVM 20.0.0
//

.version 9.0
.target sm_100
.address_size 64

	// .globl	_Z14copy_coalescedPfPKfi

.visible .entry _Z14copy_coalescedPfPKfi(
	.param .u64 .ptr .align 1 _Z14copy_coalescedPfPKfi_param_0,
	.param .u64 .ptr .align 1 _Z14copy_coalescedPfPKfi_param_1,
	.param .u32 _Z14copy_coalescedPfPKfi_param_2
)
{


	ret;

}
	// .globl	_Z12copy_stridedPfPKfii
.visible .entry _Z12copy_stridedPfPKfii(
	.param .u64 .ptr .align 1 _Z12copy_stridedPfPKfii_param_0,
	.param .u64 .ptr .align 1 _Z12copy_stridedPfPKfii_param_1,
	.param .u32 _Z12copy_stridedPfPKfii_param_2,
	.param .u32 _Z12copy_stridedPfPKfii_param_3
)
{


	ret;

}
	// .globl	_Z10aos_to_soaPfS_S_S_S_S_PK8Particlei
.visible .entry _Z10aos_to_soaPfS_S_S_S_S_PK8Particlei(
	.param .u64 .ptr .align 1 _Z10aos_to_soaPfS_S_S_S_S_PK8Particlei_param_0,
	.param .u64 .ptr .align 1 _Z10aos_to_soaPfS_S_S_S_S_PK8Particlei_param_1,
	.param .u64 .ptr .align 1 _Z10aos_to_soaPfS_S_S_S_S_PK8Particlei_param_2,
	.param .u64 .ptr .align 1 _Z10aos_to_soaPfS_S_S_S_S_PK8Particlei_param_3,
	.param .u64 .ptr .align 1 _Z10aos_to_soaPfS_S_S_S_S_PK8Particlei_param_4,
	.param .u64 .ptr .align 1 _Z10aos_to_soaPfS_S_S_S_S_PK8Particlei_param_5,
	.param .u64 .ptr .align 1 _Z10aos_to_soaPfS_S_S_S_S_PK8Particlei_param_6,
	.param .u32 _Z10aos_to_soaPfS_S_S_S_S_PK8Particlei_param_7
)
{


	ret;

}


// ===== COMPILED SASS (sm_100) =====

	.target	sm_100

	.elftype	@"ET_EXEC"


//--------------------- .note.nv.tkinfo           --------------------------
	.section	.note.nv.tkinfo,"",@"SHT_NOTE"
	.sectionflags	@"SHF_NOTE_NV_TKINFO"
	.tkinfo
        /*0018*/ 	.word	0x00000002
        /*0030*/ 	.string	""
        /*0030*/ 	.string	"ptxas"
        /*0030*/ 	.string	"Cuda compilation tools, release 13.0, V13.0.88"
        /*0030*/ 	.string	"Build cuda_13.0.r13.0/compiler.36424714_0"
        /*0030*/ 	.string	"-arch sm_100 -m 64 "



//--------------------- .note.nv.cuinfo           --------------------------
	.section	.note.nv.cuinfo,"",@"SHT_NOTE"
	.sectionflags	@"SHF_NOTE_NV_CUINFO"
        /*0018*/ 	.short	0x0002
        /*001a*/ 	.short	0x0064
        /*001c*/ 	.short	0x0082
	.zero		2


//--------------------- .nv.info                  --------------------------
	.section	.nv.info,"",@"SHT_CUDA_INFO"
	.align	4


	//----- nvinfo : EIATTR_REGCOUNT
	.align		4
        /*0000*/ 	.byte	0x04, 0x2f
        /*0002*/ 	.short	(.L_1 - .L_0)
	.align		4
.L_0:
        /*0004*/ 	.word	index@(_Z14copy_coalescedPfPKfi)
        /*0008*/ 	.word	0x00000004


	//----- nvinfo : EIATTR_FRAME_SIZE
	.align		4
.L_1:
        /*000c*/ 	.byte	0x04, 0x11
        /*000e*/ 	.short	(.L_3 - .L_2)
	.align		4
.L_2:
        /*0010*/ 	.word	index@(_Z14copy_coalescedPfPKfi)
        /*0014*/ 	.word	0x00000000


	//----- nvinfo : EIATTR_REGCOUNT
	.align		4
.L_3:
        /*0018*/ 	.byte	0x04, 0x2f
        /*001a*/ 	.short	(.L_5 - .L_4)
	.align		4
.L_4:
        /*001c*/ 	.word	index@(_Z12copy_stridedPfPKfii)
        /*0020*/ 	.word	0x00000004


	//----- nvinfo : EIATTR_FRAME_SIZE
	.align		4
.L_5:
        /*0024*/ 	.byte	0x04, 0x11
        /*0026*/ 	.short	(.L_7 - .L_6)
	.align		4
.L_6:
        /*0028*/ 	.word	index@(_Z12copy_stridedPfPKfii)
        /*002c*/ 	.word	0x00000000


	//----- nvinfo : EIATTR_REGCOUNT
	.align		4
.L_7:
        /*0030*/ 	.byte	0x04, 0x2f
        /*0032*/ 	.short	(.L_9 - .L_8)
	.align		4
.L_8:
        /*0034*/ 	.word	index@(_Z10aos_to_soaPfS_S_S_S_S_PK8Particlei)
        /*0038*/ 	.word	0x00000004


	//----- nvinfo : EIATTR_FRAME_SIZE
	.align		4
.L_9:
        /*003c*/ 	.byte	0x04, 0x11
        /*003e*/ 	.short	(.L_11 - .L_10)
	.align		4
.L_10:
        /*0040*/ 	.word	index@(_Z10aos_to_soaPfS_S_S_S_S_PK8Particlei)
        /*0044*/ 	.word	0x00000000


	//----- nvinfo : EIATTR_MIN_STACK_SIZE
	.align		4
.L_11:
        /*0048*/ 	.byte	0x04, 0x12
        /*004a*/ 	.short	(.L_13 - .L_12)
	.align		4
.L_12:
        /*004c*/ 	.word	index@(_Z10aos_to_soaPfS_S_S_S_S_PK8Particlei)
        /*0050*/ 	.word	0x00000000


	//----- nvinfo : EIATTR_MIN_STACK_SIZE
	.align		4
.L_13:
        /*0054*/ 	.byte	0x04, 0x12
        /*0056*/ 	.short	(.L_15 - .L_14)
	.align		4
.L_14:
        /*0058*/ 	.word	index@(_Z12copy_stridedPfPKfii)
        /*005c*/ 	.word	0x00000000


	//----- nvinfo : EIATTR_MIN_STACK_SIZE
	.align		4
.L_15:
        /*0060*/ 	.byte	0x04, 0x12
        /*0062*/ 	.short	(.L_17 - .L_16)
	.align		4
.L_16:
        /*0064*/ 	.word	index@(_Z14copy_coalescedPfPKfi)
        /*0068*/ 	.word	0x00000000
.L_17:


//--------------------- .nv.compat                --------------------------
	.section	.nv.compat,"",@"SHT_CUDA_COMPAT_INFO"
	.align	4
        /*0000*/ 	.byte	0x02, 0x09, 0x00, 0x00, 0x02, 0x02, 0x01, 0x00, 0x02, 0x05, 0x05, 0x00, 0x03, 0x07, 0x01, 0x01
        /*0010*/ 	.byte	0x02, 0x03, 0x00, 0x00, 0x02, 0x06, 0x01, 0x00, 0x04, 0x0b, 0x08, 0x00, 0x09, 0x00, 0x00, 0x00
        /*0020*/ 	.byte	0x00, 0x00, 0x00, 0x00


//--------------------- .nv.info._Z10aos_to_soaPfS_S_S_S_S_PK8Particlei --------------------------
	.section	.nv.info._Z10aos_to_soaPfS_S_S_S_S_PK8Particlei,"",@"SHT_CUDA_INFO"
	.sectionflags	@""
	.align	4


	//----- nvinfo : EIATTR_CUDA_API_VERSION
	.align		4
        /*0000*/ 	.byte	0x04, 0x37
        /*0002*/ 	.short	(.L_19 - .L_18)
.L_18:
        /*0004*/ 	.word	0x00000082


	//----- nvinfo : EIATTR_KPARAM_INFO
	.align		4
.L_19:
        /*0008*/ 	.byte	0x04, 0x17
        /*000a*/ 	.short	(.L_21 - .L_20)
.L_20:
        /*000c*/ 	.word	0x00000000
        /*0010*/ 	.short	0x0007
        /*0012*/ 	.short	0x0038
        /*0014*/ 	.byte	0x00, 0xf0, 0x11, 0x00


	//----- nvinfo : EIATTR_KPARAM_INFO
	.align		4
.L_21:
        /*0018*/ 	.byte	0x04, 0x17
        /*001a*/ 	.short	(.L_23 - .L_22)
.L_22:
        /*001c*/ 	.word	0x00000000
        /*0020*/ 	.short	0x0006
        /*0022*/ 	.short	0x0030
        /*0024*/ 	.byte	0x00, 0xf5, 0x21, 0x00


	//----- nvinfo : EIATTR_KPARAM_INFO
	.align		4
.L_23:
        /*0028*/ 	.byte	0x04, 0x17
        /*002a*/ 	.short	(.L_25 - .L_24)
.L_24:
        /*002c*/ 	.word	0x00000000
        /*0030*/ 	.short	0x0005
        /*0032*/ 	.short	0x0028
        /*0034*/ 	.byte	0x00, 0xf5, 0x21, 0x00


	//----- nvinfo : EIATTR_KPARAM_INFO
	.align		4
.L_25:
        /*0038*/ 	.byte	0x04, 0x17
        /*003a*/ 	.short	(.L_27 - .L_26)
.L_26:
        /*003c*/ 	.word	0x00000000
        /*0040*/ 	.short	0x0004
        /*0042*/ 	.short	0x0020
        /*0044*/ 	.byte	0x00, 0xf5, 0x21, 0x00


	//----- nvinfo : EIATTR_KPARAM_INFO
	.align		4
.L_27:
        /*0048*/ 	.byte	0x04, 0x17
        /*004a*/ 	.short	(.L_29 - .L_28)
.L_28:
        /*004c*/ 	.word	0x00000000
        /*0050*/ 	.short	0x0003
        /*0052*/ 	.short	0x0018
        /*0054*/ 	.byte	0x00, 0xf5, 0x21, 0x00


	//----- nvinfo : EIATTR_KPARAM_INFO
	.align		4
.L_29:
        /*0058*/ 	.byte	0x04, 0x17
        /*005a*/ 	.short	(.L_31 - .L_30)
.L_30:
        /*005c*/ 	.word	0x00000000
        /*0060*/ 	.short	0x0002
        /*0062*/ 	.short	0x0010
        /*0064*/ 	.byte	0x00, 0xf5, 0x21, 0x00


	//----- nvinfo : EIATTR_KPARAM_INFO
	.align		4
.L_31:
        /*0068*/ 	.byte	0x04, 0x17
        /*006a*/ 	.short	(.L_33 - .L_32)
.L_32:
        /*006c*/ 	.word	0x00000000
        /*0070*/ 	.short	0x0001
        /*0072*/ 	.short	0x0008
        /*0074*/ 	.byte	0x00, 0xf5, 0x21, 0x00


	//----- nvinfo : EIATTR_KPARAM_INFO
	.align		4
.L_33:
        /*0078*/ 	.byte	0x04, 0x17
        /*007a*/ 	.short	(.L_35 - .L_34)
.L_34:
        /*007c*/ 	.word	0x00000000
        /*0080*/ 	.short	0x0000
        /*0082*/ 	.short	0x0000
        /*0084*/ 	.byte	0x00, 0xf5, 0x21, 0x00


	//----- nvinfo : EIATTR_SPARSE_MMA_MASK
	.align		4
.L_35:
        /*0088*/ 	.byte	0x03, 0x50
        /*008a*/ 	.short	0x0000


	//----- nvinfo : EIATTR_MAXREG_COUNT
	.align		4
        /*008c*/ 	.byte	0x03, 0x1b
        /*008e*/ 	.short	0x00ff


	//----- nvinfo : EIATTR_MERCURY_ISA_VERSION
	.align		4
        /*0090*/ 	.byte	0x03, 0x5f
        /*0092*/ 	.short	0x0101


	//----- nvinfo : EIATTR_VRC_CTA_INIT_COUNT
	.align		4
        /*0094*/ 	.byte	0x02, 0x4a
	.zero		1
	.zero		1


	//----- nvinfo : EIATTR_EXIT_INSTR_OFFSETS
	.align		4
        /*0098*/ 	.byte	0x04, 0x1c
        /*009a*/ 	.short	(.L_37 - .L_36)


	//   ....[0]....
.L_36:
        /*009c*/ 	.word	0x00000010


	//----- nvinfo : EIATTR_CBANK_PARAM_SIZE
	.align		4
.L_37:
        /*00a0*/ 	.byte	0x03, 0x19
        /*00a2*/ 	.short	0x003c


	//----- nvinfo : EIATTR_PARAM_CBANK
	.align		4
        /*00a4*/ 	.byte	0x04, 0x0a
        /*00a6*/ 	.short	(.L_39 - .L_38)
	.align		4
.L_38:
        /*00a8*/ 	.word	index@(.nv.constant0._Z10aos_to_soaPfS_S_S_S_S_PK8Particlei)
        /*00ac*/ 	.short	0x0380
        /*00ae*/ 	.short	0x003c


	//----- nvinfo : EIATTR_SW_WAR
	.align		4
.L_39:
        /*00b0*/ 	.byte	0x04, 0x36
        /*00b2*/ 	.short	(.L_41 - .L_40)
.L_40:
        /*00b4*/ 	.word	0x00000008
.L_41:


//--------------------- .nv.info._Z12copy_stridedPfPKfii --------------------------
	.section	.nv.info._Z12copy_stridedPfPKfii,"",@"SHT_CUDA_INFO"
	.sectionflags	@""
	.align	4


	//----- nvinfo : EIATTR_CUDA_API_VERSION
	.align		4
        /*0000*/ 	.byte	0x04, 0x37
        /*0002*/ 	.short	(.L_43 - .L_42)
.L_42:
        /*0004*/ 	.word	0x00000082


	//----- nvinfo : EIATTR_KPARAM_INFO
	.align		4
.L_43:
        /*0008*/ 	.byte	0x04, 0x17
        /*000a*/ 	.short	(.L_45 - .L_44)
.L_44:
        /*000c*/ 	.word	0x00000000
        /*0010*/ 	.short	0x0003
        /*0012*/ 	.short	0x0014
        /*0014*/ 	.byte	0x00, 0xf0, 0x11, 0x00


	//----- nvinfo : EIATTR_KPARAM_INFO
	.align		4
.L_45:
        /*0018*/ 	.byte	0x04, 0x17
        /*001a*/ 	.short	(.L_47 - .L_46)
.L_46:
        /*001c*/ 	.word	0x00000000
        /*0020*/ 	.short	0x0002
        /*0022*/ 	.short	0x0010
        /*0024*/ 	.byte	0x00, 0xf0, 0x11, 0x00


	//----- nvinfo : EIATTR_KPARAM_INFO
	.align		4
.L_47:
        /*0028*/ 	.byte	0x04, 0x17
        /*002a*/ 	.short	(.L_49 - .L_48)
.L_48:
        /*002c*/ 	.word	0x00000000
        /*0030*/ 	.short	0x0001
        /*0032*/ 	.short	0x0008
        /*0034*/ 	.byte	0x00, 0xf5, 0x21, 0x00


	//----- nvinfo : EIATTR_KPARAM_INFO
	.align		4
.L_49:
        /*0038*/ 	.byte	0x04, 0x17
        /*003a*/ 	.short	(.L_51 - .L_50)
.L_50:
        /*003c*/ 	.word	0x00000000
        /*0040*/ 	.short	0x0000
        /*0042*/ 	.short	0x0000
        /*0044*/ 	.byte	0x00, 0xf5, 0x21, 0x00


	//----- nvinfo : EIATTR_SPARSE_MMA_MASK
	.align		4
.L_51:
        /*0048*/ 	.byte	0x03, 0x50
        /*004a*/ 	.short	0x0000


	//----- nvinfo : EIATTR_MAXREG_COUNT
	.align		4
        /*004c*/ 	.byte	0x03, 0x1b
        /*004e*/ 	.short	0x00ff


	//----- nvinfo : EIATTR_MERCURY_ISA_VERSION
	.align		4
        /*0050*/ 	.byte	0x03, 0x5f
        /*0052*/ 	.short	0x0101


	//----- nvinfo : EIATTR_VRC_CTA_INIT_COUNT
	.align		4
        /*0054*/ 	.byte	0x02, 0x4a
	.zero		1
	.zero		1


	//----- nvinfo : EIATTR_EXIT_INSTR_OFFSETS
	.align		4
        /*0058*/ 	.byte	0x04, 0x1c
        /*005a*/ 	.short	(.L_53 - .L_52)


	//   ....[0]....
.L_52:
        /*005c*/ 	.word	0x00000010


	//----- nvinfo : EIATTR_CBANK_PARAM_SIZE
	.align		4
.L_53:
        /*0060*/ 	.byte	0x03, 0x19
        /*0062*/ 	.short	0x0018


	//----- nvinfo : EIATTR_PARAM_CBANK
	.align		4
        /*0064*/ 	.byte	0x04, 0x0a
        /*0066*/ 	.short	(.L_55 - .L_54)
	.align		4
.L_54:
        /*0068*/ 	.word	index@(.nv.constant0._Z12copy_stridedPfPKfii)
        /*006c*/ 	.short	0x0380
        /*006e*/ 	.short	0x0018


	//----- nvinfo : EIATTR_SW_WAR
	.align		4
.L_55:
        /*0070*/ 	.byte	0x04, 0x36
        /*0072*/ 	.short	(.L_57 - .L_56)
.L_56:
        /*0074*/ 	.word	0x00000008
.L_57:


//--------------------- .nv.info._Z14copy_coalescedPfPKfi --------------------------
	.section	.nv.info._Z14copy_coalescedPfPKfi,"",@"SHT_CUDA_INFO"
	.sectionflags	@""
	.align	4


	//----- nvinfo : EIATTR_CUDA_API_VERSION
	.align		4
        /*0000*/ 	.byte	0x04, 0x37
        /*0002*/ 	.short	(.L_59 - .L_58)
.L_58:
        /*0004*/ 	.word	0x00000082


	//----- nvinfo : EIATTR_KPARAM_INFO
	.align		4
.L_59:
        /*0008*/ 	.byte	0x04, 0x17
        /*000a*/ 	.short	(.L_61 - .L_60)
.L_60:
        /*000c*/ 	.word	0x00000000
        /*0010*/ 	.short	0x0002
        /*0012*/ 	.short	0x0010
        /*0014*/ 	.byte	0x00, 0xf0, 0x11, 0x00


	//----- nvinfo : EIATTR_KPARAM_INFO
	.align		4
.L_61:
        /*0018*/ 	.byte	0x04, 0x17
        /*001a*/ 	.short	(.L_63 - .L_62)
.L_62:
        /*001c*/ 	.word	0x00000000
        /*0020*/ 	.short	0x0001
        /*0022*/ 	.short	0x0008
        /*0024*/ 	.byte	0x00, 0xf5, 0x21, 0x00


	//----- nvinfo : EIATTR_KPARAM_INFO
	.align		4
.L_63:
        /*0028*/ 	.byte	0x04, 0x17
        /*002a*/ 	.short	(.L_65 - .L_64)
.L_64:
        /*002c*/ 	.word	0x00000000
        /*0030*/ 	.short	0x0000
        /*0032*/ 	.short	0x0000
        /*0034*/ 	.byte	0x00, 0xf5, 0x21, 0x00


	//----- nvinfo : EIATTR_SPARSE_MMA_MASK
	.align		4
.L_65:
        /*0038*/ 	.byte	0x03, 0x50
        /*003a*/ 	.short	0x0000


	//----- nvinfo : EIATTR_MAXREG_COUNT
	.align		4
        /*003c*/ 	.byte	0x03, 0x1b
        /*003e*/ 	.short	0x00ff


	//----- nvinfo : EIATTR_MERCURY_ISA_VERSION
	.align		4
        /*0040*/ 	.byte	0x03, 0x5f
        /*0042*/ 	.short	0x0101


	//----- nvinfo : EIATTR_VRC_CTA_INIT_COUNT
	.align		4
        /*0044*/ 	.byte	0x02, 0x4a
	.zero		1
	.zero		1


	//----- nvinfo : EIATTR_EXIT_INSTR_OFFSETS
	.align		4
        /*0048*/ 	.byte	0x04, 0x1c
        /*004a*/ 	.short	(.L_67 - .L_66)


	//   ....[0]....
.L_66:
        /*004c*/ 	.word	0x00000010


	//----- nvinfo : EIATTR_CBANK_PARAM_SIZE
	.align		4
.L_67:
        /*0050*/ 	.byte	0x03, 0x19
        /*0052*/ 	.short	0x0014


	//----- nvinfo : EIATTR_PARAM_CBANK
	.align		4
        /*0054*/ 	.byte	0x04, 0x0a
        /*0056*/ 	.short	(.L_69 - .L_68)
	.align		4
.L_68:
        /*0058*/ 	.word	index@(.nv.constant0._Z14copy_coalescedPfPKfi)
        /*005c*/ 	.short	0x0380
        /*005e*/ 	.short	0x0014


	//----- nvinfo : EIATTR_SW_WAR
	.align		4
.L_69:
        /*0060*/ 	.byte	0x04, 0x36
        /*0062*/ 	.short	(.L_71 - .L_70)
.L_70:
        /*0064*/ 	.word	0x00000008
.L_71:


//--------------------- .nv.callgraph             --------------------------
	.section	.nv.callgraph,"",@"SHT_CUDA_CALLGRAPH"
	.align	4
	.sectionentsize	8
	.align		4
        /*0000*/ 	.word	0x00000000
	.align		4
        /*0004*/ 	.word	0xffffffff
	.align		4
        /*0008*/ 	.word	0x00000000
	.align		4
        /*000c*/ 	.word	0xfffffffe
	.align		4
        /*0010*/ 	.word	0x00000000
	.align		4
        /*0014*/ 	.word	0xfffffffd
	.align		4
        /*0018*/ 	.word	0x00000000
	.align		4
        /*001c*/ 	.word	0xfffffffc


//--------------------- .text._Z10aos_to_soaPfS_S_S_S_S_PK8Particlei --------------------------
	.section	.text._Z10aos_to_soaPfS_S_S_S_S_PK8Particlei,"ax",@progbits
	.align	128
        .global         _Z10aos_to_soaPfS_S_S_S_S_PK8Particlei
        .type           _Z10aos_to_soaPfS_S_S_S_S_PK8Particlei,@function
        .size           _Z10aos_to_soaPfS_S_S_S_S_PK8Particlei,(.L_x_3 - _Z10aos_to_soaPfS_S_S_S_S_PK8Particlei)
        .other          _Z10aos_to_soaPfS_S_S_S_S_PK8Particlei,@"STO_CUDA_ENTRY STV_DEFAULT"
_Z10aos_to_soaPfS_S_S_S_S_PK8Particlei:
.text._Z10aos_to_soaPfS_S_S_S_S_PK8Particlei:
[----:B------:R-:W-:Y:S01]  /*0000*/  LDC R1, c[0x0][0x37c] ;  /* 0x0000df00ff017b82 */ /* 0x000fe20000000800 */
[----:B------:R-:W-:Y:S05]  /*0010*/  EXIT ;  /* 0x000000000000794d */ /* 0x000fea0003800000 */
.L_x_0:
[----:B------:R-:W-:-:S00]  /*0020*/  BRA `(.L_x_0) ;  /* 0xfffffffc00fc7947 */ /* 0x000fc0000383ffff */
[----:B------:R-:W-:-:S00]  /*0030*/  NOP ;  /* 0x0000000000007918 */ /* 0x000fc00000000000 */
        /* <DEDUP_REMOVED lines=12> */
.L_x_3:


//--------------------- .text._Z12copy_stridedPfPKfii --------------------------
	.section	.text._Z12copy_stridedPfPKfii,"ax",@progbits
	.align	128
        .global         _Z12copy_stridedPfPKfii
        .type           _Z12copy_stridedPfPKfii,@function
        .size           _Z12copy_stridedPfPKfii,(.L_x_4 - _Z12copy_stridedPfPKfii)
        .other          _Z12copy_stridedPfPKfii,@"STO_CUDA_ENTRY STV_DEFAULT"
_Z12copy_stridedPfPKfii:
.text._Z12copy_stridedPfPKfii:
[----:B------:R-:W-:Y:S01]  /*0000*/  LDC R1, c[0x0][0x37c] ;  /* 0x0000df00ff017b82 */ /* 0x000fe20000000800 */
[----:B------:R-:W-:Y:S05]  /*0010*/  EXIT ;  /* 0x000000000000794d */ /* 0x000fea0003800000 */
.L_x_1:
        /* <DEDUP_REMOVED lines=14> */
.L_x_4:


//--------------------- .text._Z14copy_coalescedPfPKfi --------------------------
	.section	.text._Z14copy_coalescedPfPKfi,"ax",@progbits
	.align	128
        .global         _Z14copy_coalescedPfPKfi
        .type           _Z14copy_coalescedPfPKfi,@function
        .size           _Z14copy_coalescedPfPKfi,(.L_x_5 - _Z14copy_coalescedPfPKfi)
        .other          _Z14copy_coalescedPfPKfi,@"STO_CUDA_ENTRY STV_DEFAULT"
_Z14copy_coalescedPfPKfi:
.text._Z14copy_coalescedPfPKfi:
[----:B------:R-:W-:Y:S01]  /*0000*/  LDC R1, c[0x0][0x37c] ;  /* 0x0000df00ff017b82 */ /* 0x000fe20000000800 */
[----:B------:R-:W-:Y:S05]  /*0010*/  EXIT ;  /* 0x000000000000794d */ /* 0x000fea0003800000 */
.L_x_2:
        /* <DEDUP_REMOVED lines=14> */
.L_x_5:


//--------------------- .nv.shared.reserved.0     --------------------------
	.section	.nv.shared.reserved.0,"aw",@nobits
	.weak		__nv_reservedSMEM_offset_0_alias
	.size		__nv_reservedSMEM_offset_0_alias, 0, 64
	.other		__nv_reservedSMEM_offset_0_alias,@"STO_CUDA_RESERVED_SHARED STV_DEFAULT"
__nv_reservedSMEM_offset_0_alias:
	.zero		0
	.zero		64


//--------------------- .nv.constant0._Z10aos_to_soaPfS_S_S_S_S_PK8Particlei --------------------------
	.section	.nv.constant0._Z10aos_to_soaPfS_S_S_S_S_PK8Particlei,"a",@progbits
	.sectionflags	@""
	.align	4
.nv.constant0._Z10aos_to_soaPfS_S_S_S_S_PK8Particlei:
	.zero		956


//--------------------- .nv.constant0._Z12copy_stridedPfPKfii --------------------------
	.section	.nv.constant0._Z12copy_stridedPfPKfii,"a",@progbits
	.sectionflags	@""
	.align	4
.nv.constant0._Z12copy_stridedPfPKfii:
	.zero		920


//--------------------- .nv.constant0._Z14copy_coalescedPfPKfi --------------------------
	.section	.nv.constant0._Z14copy_coalescedPfPKfi,"a",@progbits
	.sectionflags	@""
	.align	4
.nv.constant0._Z14copy_coalescedPfPKfi:
	.zero		916


//--------------------- SYMBOLS --------------------------

	.type		.nv.reservedSmem.offset0,@object
	.size		.nv.reservedSmem.offset0,0x4
